	.headerflags	@"EF_CUDA_TEXMODE_UNIFIED EF_CUDA_64BIT_ADDRESS EF_CUDA_ACCELERATORS EF_CUDA_SM90 EF_CUDA_VIRTUAL_SM(EF_CUDA_SM90)"
	.elftype	@"ET_EXEC"


//--------------------- .nv.info                  --------------------------
	.section	.nv.info,"",@"SHT_CUDA_INFO"
	.align	4


	//----- nvinfo : EIATTR_REGCOUNT
	.align		4
        /*0000*/ 	.byte	0x04, 0x2f
        /*0002*/ 	.short	(.L_1 - .L_0)
	.align		4
.L_0:
        /*0004*/ 	.word	index@(triton_poi_fused_convolution_3)
        /*0008*/ 	.word	0x0000000c


	//----- nvinfo : EIATTR_MIN_STACK_SIZE
	.align		4
.L_1:
        /*000c*/ 	.byte	0x04, 0x12
        /*000e*/ 	.short	(.L_3 - .L_2)
	.align		4
.L_2:
        /*0010*/ 	.word	index@(triton_poi_fused_convolution_3)
        /*0014*/ 	.word	0x00000000


	//----- nvinfo : EIATTR_FRAME_SIZE
	.align		4
.L_3:
        /*0018*/ 	.byte	0x04, 0x11
        /*001a*/ 	.short	(.L_5 - .L_4)
	.align		4
.L_4:
        /*001c*/ 	.word	index@(triton_poi_fused_convolution_3)
        /*0020*/ 	.word	0x00000000


	//----- nvinfo : EIATTR_MIN_STACK_SIZE
	.align		4
.L_5:
        /*0024*/ 	.byte	0x04, 0x12
        /*0026*/ 	.short	(.L_7 - .L_6)
	.align		4
.L_6:
        /*0028*/ 	.word	index@(triton_poi_fused_convolution_3)
        /*002c*/ 	.word	0x00000000
.L_7:


//--------------------- .nv.info.triton_poi_fused_convolution_3 --------------------------
	.section	.nv.info.triton_poi_fused_convolution_3,"",@"SHT_CUDA_INFO"
	.sectionflags	@""
	.align	4


	//----- nvinfo : EIATTR_CUDA_API_VERSION
	.align		4
        /*0000*/ 	.byte	0x04, 0x37
        /*0002*/ 	.short	(.L_9 - .L_8)
.L_8:
        /*0004*/ 	.word	0x0000007c


	//----- nvinfo : EIATTR_KPARAM_INFO
	.align		4
.L_9:
        /*0008*/ 	.byte	0x04, 0x17
        /*000a*/ 	.short	(.L_11 - .L_10)
.L_10:
        /*000c*/ 	.word	0x00000000
        /*0010*/ 	.short	0x0002
        /*0012*/ 	.short	0x0010
        /*0014*/ 	.byte	0x00, 0xf0, 0x11, 0x00


	//----- nvinfo : EIATTR_KPARAM_INFO
	.align		4
.L_11:
        /*0018*/ 	.byte	0x04, 0x17
        /*001a*/ 	.short	(.L_13 - .L_12)
.L_12:
        /*001c*/ 	.word	0x00000000
        /*0020*/ 	.short	0x0001
        /*0022*/ 	.short	0x0008
        /*0024*/ 	.byte	0x00, 0xf4, 0x21, 0x00


	//----- nvinfo : EIATTR_KPARAM_INFO
	.align		4
.L_13:
        /*0028*/ 	.byte	0x04, 0x17
        /*002a*/ 	.short	(.L_15 - .L_14)
.L_14:
        /*002c*/ 	.word	0x00000000
        /*0030*/ 	.short	0x0000
        /*0032*/ 	.short	0x0000
        /*0034*/ 	.byte	0x00, 0xf4, 0x21, 0x00


	//----- nvinfo : EIATTR_SPARSE_MMA_MASK
	.align		4
.L_15:
        /*0038*/ 	.byte	0x03, 0x50
        /*003a*/ 	.short	0x0000


	//----- nvinfo : EIATTR_MAXREG_COUNT
	.align		4
        /*003c*/ 	.byte	0x03, 0x1b
        /*003e*/ 	.short	0x00ff


	//----- nvinfo : EIATTR_EXIT_INSTR_OFFSETS
	.align		4
        /*0040*/ 	.byte	0x04, 0x1c
        /*0042*/ 	.short	(.L_17 - .L_16)


	//   ....[0]....
.L_16:
        /*0044*/ 	.word	0x000001b0


	//   ....[1]....
        /*0048*/ 	.word	0x000001d0


	//----- nvinfo : EIATTR_REQNTID
	.align		4
.L_17:
        /*004c*/ 	.byte	0x04, 0x10
        /*004e*/ 	.short	(.L_19 - .L_18)
.L_18:
        /*0050*/ 	.word	0x00000080
        /*0054*/ 	.word	0x00000001
        /*0058*/ 	.word	0x00000001


	//----- nvinfo : EIATTR_CBANK_PARAM_SIZE
	.align		4
.L_19:
        /*005c*/ 	.byte	0x03, 0x19
        /*005e*/ 	.short	0x0014


	//----- nvinfo : EIATTR_PARAM_CBANK
	.align		4
        /*0060*/ 	.byte	0x04, 0x0a
        /*0062*/ 	.short	(.L_21 - .L_20)
	.align		4
.L_20:
        /*0064*/ 	.word	index@(.nv.constant0.triton_poi_fused_convolution_3)
        /*0068*/ 	.short	0x0210
        /*006a*/ 	.short	0x0014


	//----- nvinfo : EIATTR_SW_WAR
	.align		4
.L_21:
        /*006c*/ 	.byte	0x04, 0x36
        /*006e*/ 	.short	(.L_23 - .L_22)
.L_22:
        /*0070*/ 	.word	0x00000008
.L_23:


//--------------------- .nv.callgraph             --------------------------
	.section	.nv.callgraph,"",@"SHT_CUDA_CALLGRAPH"
	.align	4
	.sectionentsize	8
	.align		4
        /*0000*/ 	.word	0x00000000
	.align		4
        /*0004*/ 	.word	0xffffffff
	.align		4
        /*0008*/ 	.word	0x00000000
	.align		4
        /*000c*/ 	.word	0xfffffffe
	.align		4
        /*0010*/ 	.word	0x00000000
	.align		4
        /*0014*/ 	.word	0xfffffffd
	.align		4
        /*0018*/ 	.word	0x00000000
	.align		4
        /*001c*/ 	.word	0xfffffffc


//--------------------- .text.triton_poi_fused_convolution_3 --------------------------
	.section	.text.triton_poi_fused_convolution_3,"ax",@progbits
	.align	128
        .global         triton_poi_fused_convolution_3
        .type           triton_poi_fused_convolution_3,@function
        .size           triton_poi_fused_convolution_3,(.L_x_1 - triton_poi_fused_convolution_3)
        .other          triton_poi_fused_convolution_3,@"STO_CUDA_ENTRY STV_DEFAULT"
triton_poi_fused_convolution_3:
.text.triton_poi_fused_convolution_3:
[----:B------:R-:W0:Y:S02]  /*0000*/  LDC R1, c[0x0][0x28] ;  /* 0x00000a00ff017b82 */ /* 0x000e240000000800 */
[----:B------:R-:W1:Y:S01]  /*0010*/  S2R R0, SR_TID.X ;  /* 0x0000000000007919 */ /* 0x000e620000002100 */
[----:B------:R-:W2:Y:S01]  /*0020*/  LDC.64 R2, c[0x0][0x210] ;  /* 0x00008400ff027b82 */ /* 0x000ea20000000a00 */
[----:B------:R-:W-:Y:S01]  /*0030*/  ULDC.64 UR4, c[0x0][0x208] ;  /* 0x0000820000047ab9 */ /* 0x000fe20000000a00 */
[----:B------:R-:W3:Y:S06]  /*0040*/  S2R R7, SR_CTAID.X ;  /* 0x0000000000077919 */ /* 0x000eec0000002500 */
[----:B------:R-:W4:Y:S01]  /*0050*/  LDC.64 R4, c[0x0][0x218] ;  /* 0x00008600ff047b82 */ /* 0x000f220000000a00 */
[----:B-1----:R-:W-:Y:S01]  /*0060*/  IMAD.SHL.U32 R0, R0, 0x2, RZ ;  /* 0x0000000200007824 */ /* 0x002fe200078e00ff */
[----:B---3--:R-:W-:-:S04]  /*0070*/  SHF.R.S32.HI R6, RZ, 0x17, R7 ;  /* 0x00000017ff067819 */ /* 0x008fc80000011407 */
[----:B------:R-:W-:Y:S02]  /*0080*/  LOP3.LUT R0, R0, 0xfe, RZ, 0xc0, !PT ;  /* 0x000000fe00007812 */ /* 0x000fe400078ec0ff */
[----:B------:R-:W-:-:S03]  /*0090*/  SGXT R6, R6, 0x1 ;  /* 0x000000010606781a */ /* 0x000fc60000000200 */
[----:B------:R-:W-:-:S04]  /*00a0*/  IMAD R7, R7, 0x100, R0 ;  /* 0x0000010007077824 */ /* 0x000fc800078e0200 */
[C---:B--2---:R-:W-:Y:S01]  /*00b0*/  IMAD.WIDE R2, R7.reuse, 0x4, R2 ;  /* 0x0000000407027825 */ /* 0x044fe200078e0202 */
[----:B------:R-:W-:Y:S02]  /*00c0*/  LEA.HI R6, R6, R7, RZ, 0x4 ;  /* 0x0000000706067211 */ /* 0x000fe400078f20ff */
[----:B------:R-:W-:Y:S02]  /*00d0*/  ISETP.GE.AND P0, PT, R7, 0x200, PT ;  /* 0x000002000700780c */ /* 0x000fe40003f06270 */
[----:B------:R-:W-:-:S04]  /*00e0*/  SHF.R.S32.HI R6, RZ, 0x4, R6 ;  /* 0x00000004ff067819 */ /* 0x000fc80000011406 */
[----:B------:R-:W-:-:S04]  /*00f0*/  LEA.HI R0, R6, R6, RZ, 0x3 ;  /* 0x0000000606007211 */ /* 0x000fc800078f18ff */
[----:B------:R-:W-:Y:S01]  /*0100*/  LOP3.LUT R9, R0, 0xfffffff8, RZ, 0xc0, !PT ;  /* 0xfffffff800097812 */ /* 0x000fe200078ec0ff */
[----:B------:R-:W-:-:S04]  /*0110*/  IMAD.MOV.U32 R0, RZ, RZ, RZ ;  /* 0x000000ffff007224 */ /* 0x000fc800078e00ff */
[----:B------:R-:W-:Y:S01]  /*0120*/  IMAD.IADD R9, R6, 0x1, -R9 ;  /* 0x0000000106097824 */ /* 0x000fe200078e0a09 */
[----:B------:R-:W-:-:S03]  /*0130*/  CS2R R6, SRZ ;  /* 0x0000000000067805 */ /* 0x000fc6000001ff00 */
[----:B----4-:R-:W-:-:S03]  /*0140*/  IMAD.WIDE R4, R9, 0x4, R4 ;  /* 0x0000000409047825 */ /* 0x010fc600078e0204 */
[----:B------:R-:W2:Y:S01]  /*0150*/  @!P0 LDG.E.64 R6, desc[UR4][R2.64] ;  /* 0x0000000402068981 */ /* 0x000ea2000c1e1b00 */
[----:B------:R-:W-:-:S03]  /*0160*/  IMAD.MOV.U32 R9, RZ, RZ, RZ ;  /* 0x000000ffff097224 */ /* 0x000fc600078e00ff */
[----:B------:R-:W2:Y:S04]  /*0170*/  @!P0 LDG.E.EL R0, desc[UR4][R4.64] ;  /* 0x0000000404008981 */ /* 0x000ea8000c2e1900 */
[----:B------:R-:W3:Y:S01]  /*0180*/  @!P0 LDG.E.EL R9, desc[UR4][R4.64] ;  /* 0x0000000404098981 */ /* 0x000ee2000c2e1900 */
[----:B--2---:R-:W-:Y:S01]  /*0190*/  FADD R7, R0, R7 ;  /* 0x0000000700077221 */ /* 0x004fe20000000000 */
[----:B---3--:R-:W-:Y:S01]  /*01a0*/  FADD R6, R9, R6 ;  /* 0x0000000609067221 */ /* 0x008fe20000000000 */
[----:B------:R-:W-:Y:S06]  /*01b0*/  @P0 EXIT ;  /* 0x000000000000094d */ /* 0x000fec0003800000 */
[----:B------:R-:W-:Y:S01]  /*01c0*/  STG.E.64 desc[UR4][R2.64], R6 ;  /* 0x0000000602007986 */ /* 0x000fe2000c101b04 */
[----:B------:R-:W-:Y:S05]  /*01d0*/  EXIT ;  /* 0x000000000000794d */ /* 0x000fea0003800000 */
.L_x_0:
[----:B------:R-:W-:-:S00]  /*01e0*/  BRA `(.L_x_0) ;  /* 0xfffffffc00fc7947 */ /* 0x000fc0000383ffff */
[----:B------:R-:W-:-:S00]  /*01f0*/  NOP ;  /* 0x0000000000007918 */ /* 0x000fc00000000000 */
        /* <DEDUP_REMOVED lines=8> */
.L_x_1:


//--------------------- .nv.constant0.triton_poi_fused_convolution_3 --------------------------
	.section	.nv.constant0.triton_poi_fused_convolution_3,"a",@progbits
	.sectionflags	@""
	.align	4
.nv.constant0.triton_poi_fused_convolution_3:
	.zero		548
